//
// Generated by NVIDIA NVVM Compiler
//
// Compiler Build ID: CL-36424714
// Cuda compilation tools, release 13.0, V13.0.88
// Based on NVVM 20.0.0
//

.version 9.0
.target sm_100
.address_size 64

	// .globl	matrixAdd

.visible .entry matrixAdd(
	.param .u64 .ptr .align 1 matrixAdd_param_0,
	.param .u64 .ptr .align 1 matrixAdd_param_1,
	.param .u32 matrixAdd_param_2,
	.param .u32 matrixAdd_param_3
)
{
	.reg .pred 	%p<4>;
	.reg .b32 	%r<15>;
	.reg .b64 	%rd<8>;

	ld.param.u64 	%rd1, [matrixAdd_param_0];
	ld.param.u64 	%rd2, [matrixAdd_param_1];
	ld.param.u32 	%r4, [matrixAdd_param_2];
	ld.param.u32 	%r3, [matrixAdd_param_3];
	mov.u32 	%r5, %ctaid.y;
	mov.u32 	%r6, %ntid.y;
	mov.u32 	%r7, %tid.y;
	mad.lo.s32 	%r1, %r5, %r6, %r7;
	mov.u32 	%r8, %ctaid.x;
	mov.u32 	%r9, %ntid.x;
	mov.u32 	%r10, %tid.x;
	mad.lo.s32 	%r2, %r8, %r9, %r10;
	setp.ge.s32 	%p1, %r1, %r4;
	setp.ge.s32 	%p2, %r2, %r3;
	or.pred  	%p3, %p1, %p2;
	@%p3 bra 	$L__BB0_2;
	cvta.to.global.u64 	%rd3, %rd2;
	cvta.to.global.u64 	%rd4, %rd1;
	mad.lo.s32 	%r11, %r3, %r1, %r2;
	mul.wide.s32 	%rd5, %r11, 4;
	add.s64 	%rd6, %rd3, %rd5;
	ld.global.u32 	%r12, [%rd6];
	add.s64 	%rd7, %rd4, %rd5;
	ld.global.u32 	%r13, [%rd7];
	add.s32 	%r14, %r13, %r12;
	st.global.u32 	[%rd7], %r14;
$L__BB0_2:
	ret;

}


// ===== COMPILED SASS (sm_100) =====

	.target	sm_100

	.elftype	@"ET_EXEC"


//--------------------- .note.nv.tkinfo           --------------------------
	.section	.note.nv.tkinfo,"",@"SHT_NOTE"
	.sectionflags	@"SHF_NOTE_NV_TKINFO"
	.tkinfo
        /*0018*/ 	.word	0x00000002
        /*0030*/ 	.string	""
        /*0030*/ 	.string	"ptxas"
        /*0030*/ 	.string	"Cuda compilation tools, release 13.0, V13.0.88"
        /*0030*/ 	.string	"Build cuda_13.0.r13.0/compiler.36424714_0"
        /*0030*/ 	.string	"-arch sm_100 -m 64 "



//--------------------- .note.nv.cuinfo           --------------------------
	.section	.note.nv.cuinfo,"",@"SHT_NOTE"
	.sectionflags	@"SHF_NOTE_NV_CUINFO"
        /*0018*/ 	.short	0x0002
        /*001a*/ 	.short	0x0064
        /*001c*/ 	.short	0x0082
	.zero		2


//--------------------- .nv.info                  --------------------------
	.section	.nv.info,"",@"SHT_CUDA_INFO"
	.align	4


	//----- nvinfo : EIATTR_REGCOUNT
	.align		4
        /*0000*/ 	.byte	0x04, 0x2f
        /*0002*/ 	.short	(.L_1 - .L_0)
	.align		4
.L_0:
        /*0004*/ 	.word	index@(matrixAdd)
        /*0008*/ 	.word	0x0000000a


	//----- nvinfo : EIATTR_FRAME_SIZE
	.align		4
.L_1:
        /*000c*/ 	.byte	0x04, 0x11
        /*000e*/ 	.short	(.L_3 - .L_2)
	.align		4
.L_2:
        /*0010*/ 	.word	index@(matrixAdd)
        /*0014*/ 	.word	0x00000000


	//----- nvinfo : EIATTR_MIN_STACK_SIZE
	.align		4
.L_3:
        /*0018*/ 	.byte	0x04, 0x12
        /*001a*/ 	.short	(.L_5 - .L_4)
	.align		4
.L_4:
        /*001c*/ 	.word	index@(matrixAdd)
        /*0020*/ 	.word	0x00000000
.L_5:


//--------------------- .nv.compat                --------------------------
	.section	.nv.compat,"",@"SHT_CUDA_COMPAT_INFO"
	.align	4
        /*0000*/ 	.byte	0x02, 0x09, 0x00, 0x00, 0x02, 0x02, 0x01, 0x00, 0x02, 0x05, 0x05, 0x00, 0x03, 0x07, 0x01, 0x01
        /*0010*/ 	.byte	0x02, 0x03, 0x00, 0x00, 0x02, 0x06, 0x01, 0x00, 0x04, 0x0b, 0x08, 0x00, 0x09, 0x00, 0x00, 0x00
        /*0020*/ 	.byte	0x00, 0x00, 0x00, 0x00


//--------------------- .nv.info.matrixAdd        --------------------------
	.section	.nv.info.matrixAdd,"",@"SHT_CUDA_INFO"
	.sectionflags	@""
	.align	4


	//----- nvinfo : EIATTR_CUDA_API_VERSION
	.align		4
        /*0000*/ 	.byte	0x04, 0x37
        /*0002*/ 	.short	(.L_7 - .L_6)
.L_6:
        /*0004*/ 	.word	0x00000082


	//----- nvinfo : EIATTR_KPARAM_INFO
	.align		4
.L_7:
        /*0008*/ 	.byte	0x04, 0x17
        /*000a*/ 	.short	(.L_9 - .L_8)
.L_8:
        /*000c*/ 	.word	0x00000000
        /*0010*/ 	.short	0x0003
        /*0012*/ 	.short	0x0014
        /*0014*/ 	.byte	0x00, 0xf0, 0x11, 0x00


	//----- nvinfo : EIATTR_KPARAM_INFO
	.align		4
.L_9:
        /*0018*/ 	.byte	0x04, 0x17
        /*001a*/ 	.short	(.L_11 - .L_10)
.L_10:
        /*001c*/ 	.word	0x00000000
        /*0020*/ 	.short	0x0002
        /*0022*/ 	.short	0x0010
        /*0024*/ 	.byte	0x00, 0xf0, 0x11, 0x00


	//----- nvinfo : EIATTR_KPARAM_INFO
	.align		4
.L_11:
        /*0028*/ 	.byte	0x04, 0x17
        /*002a*/ 	.short	(.L_13 - .L_12)
.L_12:
        /*002c*/ 	.word	0x00000000
        /*0030*/ 	.short	0x0001
        /*0032*/ 	.short	0x0008
        /*0034*/ 	.byte	0x00, 0xf5, 0x21, 0x00


	//----- nvinfo : EIATTR_KPARAM_INFO
	.align		4
.L_13:
        /*0038*/ 	.byte	0x04, 0x17
        /*003a*/ 	.short	(.L_15 - .L_14)
.L_14:
        /*003c*/ 	.word	0x00000000
        /*0040*/ 	.short	0x0000
        /*0042*/ 	.short	0x0000
        /*0044*/ 	.byte	0x00, 0xf5, 0x21, 0x00


	//----- nvinfo : EIATTR_SPARSE_MMA_MASK
	.align		4
.L_15:
        /*0048*/ 	.byte	0x03, 0x50
        /*004a*/ 	.short	0x0000


	//----- nvinfo : EIATTR_MAXREG_COUNT
	.align		4
        /*004c*/ 	.byte	0x03, 0x1b
        /*004e*/ 	.short	0x00ff


	//----- nvinfo : EIATTR_MERCURY_ISA_VERSION
	.align		4
        /*0050*/ 	.byte	0x03, 0x5f
        /*0052*/ 	.short	0x0101


	//----- nvinfo : EIATTR_VRC_CTA_INIT_COUNT
	.align		4
        /*0054*/ 	.byte	0x02, 0x4a
	.zero		1
	.zero		1


	//----- nvinfo : EIATTR_EXIT_INSTR_OFFSETS
	.align		4
        /*0058*/ 	.byte	0x04, 0x1c
        /*005a*/ 	.short	(.L_17 - .L_16)


	//   ....[0]....
.L_16:
        /*005c*/ 	.word	0x000000c0


	//   ....[1]....
        /*0060*/ 	.word	0x00000170


	//----- nvinfo : EIATTR_CBANK_PARAM_SIZE
	.align		4
.L_17:
        /*0064*/ 	.byte	0x03, 0x19
        /*0066*/ 	.short	0x0018


	//----- nvinfo : EIATTR_PARAM_CBANK
	.align		4
        /*0068*/ 	.byte	0x04, 0x0a
        /*006a*/ 	.short	(.L_19 - .L_18)
	.align		4
.L_18:
        /*006c*/ 	.word	index@(.nv.constant0.matrixAdd)
        /*0070*/ 	.short	0x0380
        /*0072*/ 	.short	0x0018


	//----- nvinfo : EIATTR_SW_WAR
	.align		4
.L_19:
        /*0074*/ 	.byte	0x04, 0x36
        /*0076*/ 	.short	(.L_21 - .L_20)
.L_20:
        /*0078*/ 	.word	0x00000008
.L_21:


//--------------------- .nv.callgraph             --------------------------
	.section	.nv.callgraph,"",@"SHT_CUDA_CALLGRAPH"
	.align	4
	.sectionentsize	8
	.align		4
        /*0000*/ 	.word	0x00000000
	.align		4
        /*0004*/ 	.word	0xffffffff
	.align		4
        /*0008*/ 	.word	0x00000000
	.align		4
        /*000c*/ 	.word	0xfffffffe
	.align		4
        /*0010*/ 	.word	0x00000000
	.align		4
        /*0014*/ 	.word	0xfffffffd
	.align		4
        /*0018*/ 	.word	0x00000000
	.align		4
        /*001c*/ 	.word	0xfffffffc


//--------------------- .text.matrixAdd           --------------------------
	.section	.text.matrixAdd,"ax",@progbits
	.align	128
        .global         matrixAdd
        .type           matrixAdd,@function
        .size           matrixAdd,(.L_x_1 - matrixAdd)
        .other          matrixAdd,@"STO_CUDA_ENTRY STV_DEFAULT"
matrixAdd:
.text.matrixAdd:
[----:B------:R-:W-:Y:S01]  /*0000*/  LDC R1, c[0x0][0x37c] ;  /* 0x0000df00ff017b82 */ /* 0x000fe20000000800 */
[----:B------:R-:W0:Y:S07]  /*0010*/  S2R R2, SR_TID.X ;  /* 0x0000000000027919 */ /* 0x000e2e0000002100 */
[----:B------:R-:W1:Y:S01]  /*0020*/  LDC R0, c[0x0][0x364] ;  /* 0x0000d900ff007b82 */ /* 0x000e620000000800 */
[----:B------:R-:W2:Y:S01]  /*0030*/  LDCU.64 UR6, c[0x0][0x390] ;  /* 0x00007200ff0677ac */ /* 0x000ea20008000a00 */
[----:B------:R-:W1:Y:S06]  /*0040*/  S2R R3, SR_TID.Y ;  /* 0x0000000000037919 */ /* 0x000e6c0000002200 */
[----:B------:R-:W0:Y:S08]  /*0050*/  S2UR UR5, SR_CTAID.X ;  /* 0x00000000000579c3 */ /* 0x000e300000002500 */
[----:B------:R-:W0:Y:S08]  /*0060*/  LDC R7, c[0x0][0x360] ;  /* 0x0000d800ff077b82 */ /* 0x000e300000000800 */
[----:B------:R-:W1:Y:S01]  /*0070*/  S2UR UR4, SR_CTAID.Y ;  /* 0x00000000000479c3 */ /* 0x000e620000002600 */
[----:B0-----:R-:W-:-:S05]  /*0080*/  IMAD R7, R7, UR5, R2 ;  /* 0x0000000507077c24 */ /* 0x001fca000f8e0202 */
[----:B--2---:R-:W-:Y:S01]  /*0090*/  ISETP.GE.AND P0, PT, R7, UR7, PT ;  /* 0x0000000707007c0c */ /* 0x004fe2000bf06270 */
[----:B-1----:R-:W-:-:S05]  /*00a0*/  IMAD R0, R0, UR4, R3 ;  /* 0x0000000400007c24 */ /* 0x002fca000f8e0203 */
[----:B------:R-:W-:-:S13]  /*00b0*/  ISETP.GE.OR P0, PT, R0, UR6, P0 ;  /* 0x0000000600007c0c */ /* 0x000fda0008706670 */
[----:B------:R-:W-:Y:S05]  /*00c0*/  @P0 EXIT ;  /* 0x000000000000094d */ /* 0x000fea0003800000 */
[----:B------:R-:W0:Y:S01]  /*00d0*/  LDC.64 R2, c[0x0][0x388] ;  /* 0x0000e200ff027b82 */ /* 0x000e220000000a00 */
[----:B------:R-:W1:Y:S01]  /*00e0*/  LDCU.64 UR4, c[0x0][0x358] ;  /* 0x00006b00ff0477ac */ /* 0x000e620008000a00 */
[----:B------:R-:W-:-:S06]  /*00f0*/  IMAD R7, R0, UR7, R7 ;  /* 0x0000000700077c24 */ /* 0x000fcc000f8e0207 */
[----:B------:R-:W2:Y:S01]  /*0100*/  LDC.64 R4, c[0x0][0x380] ;  /* 0x0000e000ff047b82 */ /* 0x000ea20000000a00 */
[----:B0-----:R-:W-:-:S06]  /*0110*/  IMAD.WIDE R2, R7, 0x4, R2 ;  /* 0x0000000407027825 */ /* 0x001fcc00078e0202 */
[----:B-1----:R-:W3:Y:S01]  /*0120*/  LDG.E R2, desc[UR4][R2.64] ;  /* 0x0000000402027981 */ /* 0x002ee2000c1e1900 */
[----:B--2---:R-:W-:-:S05]  /*0130*/  IMAD.WIDE R4, R7, 0x4, R4 ;  /* 0x0000000407047825 */ /* 0x004fca00078e0204 */
[----:B------:R-:W3:Y:S02]  /*0140*/  LDG.E R7, desc[UR4][R4.64] ;  /* 0x0000000404077981 */ /* 0x000ee4000c1e1900 */
[----:B---3--:R-:W-:-:S05]  /*0150*/  IADD3 R7, PT, PT, R2, R7, RZ ;  /* 0x0000000702077210 */ /* 0x008fca0007ffe0ff */
[----:B------:R-:W-:Y:S01]  /*0160*/  STG.E desc[UR4][R4.64], R7 ;  /* 0x0000000704007986 */ /* 0x000fe2000c101904 */
[----:B------:R-:W-:Y:S05]  /*0170*/  EXIT ;  /* 0x000000000000794d */ /* 0x000fea0003800000 */
.L_x_0:
[----:B------:R-:W-:-:S00]  /*0180*/  BRA `(.L_x_0) ;  /* 0xfffffffc00fc7947 */ /* 0x000fc0000383ffff */
[----:B------:R-:W-:-:S00]  /*0190*/  NOP ;  /* 0x0000000000007918 */ /* 0x000fc00000000000 */
        /* <DEDUP_REMOVED lines=14> */
.L_x_1:


//--------------------- .nv.shared.reserved.0     --------------------------
	.section	.nv.shared.reserved.0,"aw",@nobits
	.weak		__nv_reservedSMEM_offset_0_alias
	.size		__nv_reservedSMEM_offset_0_alias, 0, 64
	.other		__nv_reservedSMEM_offset_0_alias,@"STO_CUDA_RESERVED_SHARED STV_DEFAULT"
__nv_reservedSMEM_offset_0_alias:
	.zero		0
	.zero		64


//--------------------- .nv.constant0.matrixAdd   --------------------------
	.section	.nv.constant0.matrixAdd,"a",@progbits
	.sectionflags	@""
	.align	4
.nv.constant0.matrixAdd:
	.zero		920


//--------------------- SYMBOLS --------------------------

	.type		.nv.reservedSmem.offset0,@object
	.size		.nv.reservedSmem.offset0,0x4
